//
// Generated by NVIDIA NVVM Compiler
//
// Compiler Build ID: CL-36424714
// Cuda compilation tools, release 13.0, V13.0.88
// Based on NVVM 20.0.0
//

.version 9.0
.target sm_100
.address_size 64

	// .globl	_Z12AddVectors01PKfS0_Pfi

.visible .entry _Z12AddVectors01PKfS0_Pfi(
	.param .u64 .ptr .align 1 _Z12AddVectors01PKfS0_Pfi_param_0,
	.param .u64 .ptr .align 1 _Z12AddVectors01PKfS0_Pfi_param_1,
	.param .u64 .ptr .align 1 _Z12AddVectors01PKfS0_Pfi_param_2,
	.param .u32 _Z12AddVectors01PKfS0_Pfi_param_3
)
{
	.reg .pred 	%p<3>;
	.reg .b32 	%r<12>;
	.reg .b32 	%f<4>;
	.reg .b64 	%rd<11>;

	ld.param.u64 	%rd4, [_Z12AddVectors01PKfS0_Pfi_param_0];
	ld.param.u64 	%rd5, [_Z12AddVectors01PKfS0_Pfi_param_1];
	ld.param.u64 	%rd6, [_Z12AddVectors01PKfS0_Pfi_param_2];
	ld.param.u32 	%r6, [_Z12AddVectors01PKfS0_Pfi_param_3];
	mov.u32 	%r7, %ctaid.x;
	mov.u32 	%r8, %ntid.x;
	mov.u32 	%r9, %tid.x;
	mad.lo.s32 	%r11, %r7, %r8, %r9;
	mov.u32 	%r10, %nctaid.x;
	mul.lo.s32 	%r2, %r8, %r10;
	mul.lo.s32 	%r3, %r2, %r6;
	setp.ge.u32 	%p1, %r11, %r3;
	@%p1 bra 	$L__BB0_3;
	cvta.to.global.u64 	%rd1, %rd4;
	cvta.to.global.u64 	%rd2, %rd5;
	cvta.to.global.u64 	%rd3, %rd6;
$L__BB0_2:
	mul.wide.s32 	%rd7, %r11, 4;
	add.s64 	%rd8, %rd1, %rd7;
	ld.global.f32 	%f1, [%rd8];
	add.s64 	%rd9, %rd2, %rd7;
	ld.global.f32 	%f2, [%rd9];
	add.f32 	%f3, %f1, %f2;
	add.s64 	%rd10, %rd3, %rd7;
	st.global.f32 	[%rd10], %f3;
	add.s32 	%r11, %r11, %r2;
	setp.lt.u32 	%p2, %r11, %r3;
	@%p2 bra 	$L__BB0_2;
$L__BB0_3:
	ret;

}


// ===== COMPILED SASS (sm_100) =====

	.target	sm_100

	.elftype	@"ET_EXEC"


//--------------------- .note.nv.tkinfo           --------------------------
	.section	.note.nv.tkinfo,"",@"SHT_NOTE"
	.sectionflags	@"SHF_NOTE_NV_TKINFO"
	.tkinfo
        /*0018*/ 	.word	0x00000002
        /*0030*/ 	.string	""
        /*0030*/ 	.string	"ptxas"
        /*0030*/ 	.string	"Cuda compilation tools, release 13.0, V13.0.88"
        /*0030*/ 	.string	"Build cuda_13.0.r13.0/compiler.36424714_0"
        /*0030*/ 	.string	"-arch sm_100 -m 64 "



//--------------------- .note.nv.cuinfo           --------------------------
	.section	.note.nv.cuinfo,"",@"SHT_NOTE"
	.sectionflags	@"SHF_NOTE_NV_CUINFO"
        /*0018*/ 	.short	0x0002
        /*001a*/ 	.short	0x0064
        /*001c*/ 	.short	0x0082
	.zero		2


//--------------------- .nv.info                  --------------------------
	.section	.nv.info,"",@"SHT_CUDA_INFO"
	.align	4


	//----- nvinfo : EIATTR_REGCOUNT
	.align		4
        /*0000*/ 	.byte	0x04, 0x2f
        /*0002*/ 	.short	(.L_1 - .L_0)
	.align		4
.L_0:
        /*0004*/ 	.word	index@(_Z12AddVectors01PKfS0_Pfi)
        /*0008*/ 	.word	0x00000016


	//----- nvinfo : EIATTR_FRAME_SIZE
	.align		4
.L_1:
        /*000c*/ 	.byte	0x04, 0x11
        /*000e*/ 	.short	(.L_3 - .L_2)
	.align		4
.L_2:
        /*0010*/ 	.word	index@(_Z12AddVectors01PKfS0_Pfi)
        /*0014*/ 	.word	0x00000000


	//----- nvinfo : EIATTR_MIN_STACK_SIZE
	.align		4
.L_3:
        /*0018*/ 	.byte	0x04, 0x12
        /*001a*/ 	.short	(.L_5 - .L_4)
	.align		4
.L_4:
        /*001c*/ 	.word	index@(_Z12AddVectors01PKfS0_Pfi)
        /*0020*/ 	.word	0x00000000
.L_5:


//--------------------- .nv.compat                --------------------------
	.section	.nv.compat,"",@"SHT_CUDA_COMPAT_INFO"
	.align	4
        /*0000*/ 	.byte	0x02, 0x09, 0x00, 0x00, 0x02, 0x02, 0x01, 0x00, 0x02, 0x05, 0x05, 0x00, 0x03, 0x07, 0x01, 0x01
        /*0010*/ 	.byte	0x02, 0x03, 0x00, 0x00, 0x02, 0x06, 0x01, 0x00, 0x04, 0x0b, 0x08, 0x00, 0x09, 0x00, 0x00, 0x00
        /*0020*/ 	.byte	0x00, 0x00, 0x00, 0x00


//--------------------- .nv.info._Z12AddVectors01PKfS0_Pfi --------------------------
	.section	.nv.info._Z12AddVectors01PKfS0_Pfi,"",@"SHT_CUDA_INFO"
	.sectionflags	@""
	.align	4


	//----- nvinfo : EIATTR_CUDA_API_VERSION
	.align		4
        /*0000*/ 	.byte	0x04, 0x37
        /*0002*/ 	.short	(.L_7 - .L_6)
.L_6:
        /*0004*/ 	.word	0x00000082


	//----- nvinfo : EIATTR_KPARAM_INFO
	.align		4
.L_7:
        /*0008*/ 	.byte	0x04, 0x17
        /*000a*/ 	.short	(.L_9 - .L_8)
.L_8:
        /*000c*/ 	.word	0x00000000
        /*0010*/ 	.short	0x0003
        /*0012*/ 	.short	0x0018
        /*0014*/ 	.byte	0x00, 0xf0, 0x11, 0x00


	//----- nvinfo : EIATTR_KPARAM_INFO
	.align		4
.L_9:
        /*0018*/ 	.byte	0x04, 0x17
        /*001a*/ 	.short	(.L_11 - .L_10)
.L_10:
        /*001c*/ 	.word	0x00000000
        /*0020*/ 	.short	0x0002
        /*0022*/ 	.short	0x0010
        /*0024*/ 	.byte	0x00, 0xf5, 0x21, 0x00


	//----- nvinfo : EIATTR_KPARAM_INFO
	.align		4
.L_11:
        /*0028*/ 	.byte	0x04, 0x17
        /*002a*/ 	.short	(.L_13 - .L_12)
.L_12:
        /*002c*/ 	.word	0x00000000
        /*0030*/ 	.short	0x0001
        /*0032*/ 	.short	0x0008
        /*0034*/ 	.byte	0x00, 0xf5, 0x21, 0x00


	//----- nvinfo : EIATTR_KPARAM_INFO
	.align		4
.L_13:
        /*0038*/ 	.byte	0x04, 0x17
        /*003a*/ 	.short	(.L_15 - .L_14)
.L_14:
        /*003c*/ 	.word	0x00000000
        /*0040*/ 	.short	0x0000
        /*0042*/ 	.short	0x0000
        /*0044*/ 	.byte	0x00, 0xf5, 0x21, 0x00


	//----- nvinfo : EIATTR_SPARSE_MMA_MASK
	.align		4
.L_15:
        /*0048*/ 	.byte	0x03, 0x50
        /*004a*/ 	.short	0x0000


	//----- nvinfo : EIATTR_MAXREG_COUNT
	.align		4
        /*004c*/ 	.byte	0x03, 0x1b
        /*004e*/ 	.short	0x00ff


	//----- nvinfo : EIATTR_MERCURY_ISA_VERSION
	.align		4
        /*0050*/ 	.byte	0x03, 0x5f
        /*0052*/ 	.short	0x0101


	//----- nvinfo : EIATTR_VRC_CTA_INIT_COUNT
	.align		4
        /*0054*/ 	.byte	0x02, 0x4a
	.zero		1
	.zero		1


	//----- nvinfo : EIATTR_EXIT_INSTR_OFFSETS
	.align		4
        /*0058*/ 	.byte	0x04, 0x1c
        /*005a*/ 	.short	(.L_17 - .L_16)


	//   ....[0]....
.L_16:
        /*005c*/ 	.word	0x000000a0


	//   ....[1]....
        /*0060*/ 	.word	0x000001d0


	//----- nvinfo : EIATTR_CRS_STACK_SIZE
	.align		4
.L_17:
        /*0064*/ 	.byte	0x04, 0x1e
        /*0066*/ 	.short	(.L_19 - .L_18)
.L_18:
        /*0068*/ 	.word	0x00000000


	//----- nvinfo : EIATTR_CBANK_PARAM_SIZE
	.align		4
.L_19:
        /*006c*/ 	.byte	0x03, 0x19
        /*006e*/ 	.short	0x001c


	//----- nvinfo : EIATTR_PARAM_CBANK
	.align		4
        /*0070*/ 	.byte	0x04, 0x0a
        /*0072*/ 	.short	(.L_21 - .L_20)
	.align		4
.L_20:
        /*0074*/ 	.word	index@(.nv.constant0._Z12AddVectors01PKfS0_Pfi)
        /*0078*/ 	.short	0x0380
        /*007a*/ 	.short	0x001c


	//----- nvinfo : EIATTR_SW_WAR
	.align		4
.L_21:
        /*007c*/ 	.byte	0x04, 0x36
        /*007e*/ 	.short	(.L_23 - .L_22)
.L_22:
        /*0080*/ 	.word	0x00000008
.L_23:


//--------------------- .nv.callgraph             --------------------------
	.section	.nv.callgraph,"",@"SHT_CUDA_CALLGRAPH"
	.align	4
	.sectionentsize	8
	.align		4
        /*0000*/ 	.word	0x00000000
	.align		4
        /*0004*/ 	.word	0xffffffff
	.align		4
        /*0008*/ 	.word	0x00000000
	.align		4
        /*000c*/ 	.word	0xfffffffe
	.align		4
        /*0010*/ 	.word	0x00000000
	.align		4
        /*0014*/ 	.word	0xfffffffd
	.align		4
        /*0018*/ 	.word	0x00000000
	.align		4
        /*001c*/ 	.word	0xfffffffc


//--------------------- .text._Z12AddVectors01PKfS0_Pfi --------------------------
	.section	.text._Z12AddVectors01PKfS0_Pfi,"ax",@progbits
	.align	128
        .global         _Z12AddVectors01PKfS0_Pfi
        .type           _Z12AddVectors01PKfS0_Pfi,@function
        .size           _Z12AddVectors01PKfS0_Pfi,(.L_x_2 - _Z12AddVectors01PKfS0_Pfi)
        .other          _Z12AddVectors01PKfS0_Pfi,@"STO_CUDA_ENTRY STV_DEFAULT"
_Z12AddVectors01PKfS0_Pfi:
.text._Z12AddVectors01PKfS0_Pfi:
[----:B------:R-:W-:Y:S01]  /*0000*/  LDC R1, c[0x0][0x37c] ;  /* 0x0000df00ff017b82 */ /* 0x000fe20000000800 */
[----:B------:R-:W0:Y:S07]  /*0010*/  S2R R3, SR_TID.X ;  /* 0x0000000000037919 */ /* 0x000e2e0000002100 */
[----:B------:R-:W1:Y:S01]  /*0020*/  LDC R0, c[0x0][0x360] ;  /* 0x0000d800ff007b82 */ /* 0x000e620000000800 */
[----:B------:R-:W1:Y:S01]  /*0030*/  LDCU UR5, c[0x0][0x370] ;  /* 0x00006e00ff0577ac */ /* 0x000e620008000800 */
[----:B------:R-:W2:Y:S06]  /*0040*/  LDCU UR6, c[0x0][0x398] ;  /* 0x00007300ff0677ac */ /* 0x000eac0008000800 */
[----:B------:R-:W0:Y:S01]  /*0050*/  S2UR UR4, SR_CTAID.X ;  /* 0x00000000000479c3 */ /* 0x000e220000002500 */
[----:B-1----:R-:W-:-:S04]  /*0060*/  IMAD R14, R0, UR5, RZ ;  /* 0x00000005000e7c24 */ /* 0x002fc8000f8e02ff */
[----:B--2---:R-:W-:Y:S02]  /*0070*/  IMAD R15, R14, UR6, RZ ;  /* 0x000000060e0f7c24 */ /* 0x004fe4000f8e02ff */
[----:B0-----:R-:W-:-:S05]  /*0080*/  IMAD R0, R0, UR4, R3 ;  /* 0x0000000400007c24 */ /* 0x001fca000f8e0203 */
[----:B------:R-:W-:-:S13]  /*0090*/  ISETP.GE.U32.AND P0, PT, R0, R15, PT ;  /* 0x0000000f0000720c */ /* 0x000fda0003f06070 */
[----:B------:R-:W-:Y:S05]  /*00a0*/  @P0 EXIT ;  /* 0x000000000000094d */ /* 0x000fea0003800000 */
[----:B------:R-:W0:Y:S08]  /*00b0*/  LDC.64 R18, c[0x0][0x358] ;  /* 0x0000d600ff127b82 */ /* 0x000e300000000a00 */
[----:B------:R-:W1:Y:S08]  /*00c0*/  LDC.64 R12, c[0x0][0x390] ;  /* 0x0000e400ff0c7b82 */ /* 0x000e700000000a00 */
[----:B------:R-:W2:Y:S08]  /*00d0*/  LDC.64 R8, c[0x0][0x380] ;  /* 0x0000e000ff087b82 */ /* 0x000eb00000000a00 */
[----:B------:R-:W3:Y:S02]  /*00e0*/  LDC.64 R10, c[0x0][0x388] ;  /* 0x0000e200ff0a7b82 */ /* 0x000ee40000000a00 */
.L_x_0:
[----:B0-----:R-:W-:Y:S01]  /*00f0*/  R2UR UR4, R18 ;  /* 0x00000000120472ca */ /* 0x001fe200000e0000 */
[----:B--2---:R-:W-:Y:S01]  /*0100*/  IMAD.WIDE R2, R0, 0x4, R8 ;  /* 0x0000000400027825 */ /* 0x004fe200078e0208 */
[C---:B------:R-:W-:Y:S02]  /*0110*/  R2UR UR5, R19.reuse ;  /* 0x00000000130572ca */ /* 0x040fe400000e0000 */
[----:B------:R-:W-:Y:S01]  /*0120*/  R2UR UR6, R18 ;  /* 0x00000000120672ca */ /* 0x000fe200000e0000 */
[----:B---3--:R-:W-:Y:S01]  /*0130*/  IMAD.WIDE R4, R0, 0x4, R10 ;  /* 0x0000000400047825 */ /* 0x008fe200078e020a */
[----:B------:R-:W-:-:S09]  /*0140*/  R2UR UR7, R19 ;  /* 0x00000000130772ca */ /* 0x000fd200000e0000 */
[----:B------:R-:W2:Y:S04]  /*0150*/  LDG.E R2, desc[UR4][R2.64] ;  /* 0x0000000402027981 */ /* 0x000ea8000c1e1900 */
[----:B------:R-:W2:Y:S01]  /*0160*/  LDG.E R5, desc[UR6][R4.64] ;  /* 0x0000000604057981 */ /* 0x000ea2000c1e1900 */
[----:B-1--4-:R-:W-:Y:S01]  /*0170*/  IMAD.WIDE R6, R0, 0x4, R12 ;  /* 0x0000000400067825 */ /* 0x012fe200078e020c */
[----:B------:R-:W-:-:S04]  /*0180*/  IADD3 R0, PT, PT, R14, R0, RZ ;  /* 0x000000000e007210 */ /* 0x000fc80007ffe0ff */
[----:B------:R-:W-:Y:S01]  /*0190*/  ISETP.GE.U32.AND P0, PT, R0, R15, PT ;  /* 0x0000000f0000720c */ /* 0x000fe20003f06070 */
[----:B--2---:R-:W-:-:S05]  /*01a0*/  FADD R17, R2, R5 ;  /* 0x0000000502117221 */ /* 0x004fca0000000000 */
[----:B------:R4:W-:Y:S07]  /*01b0*/  STG.E desc[UR4][R6.64], R17 ;  /* 0x0000001106007986 */ /* 0x0009ee000c101904 */
[----:B------:R-:W-:Y:S05]  /*01c0*/  @!P0 BRA `(.L_x_0) ;  /* 0xfffffffc00c88947 */ /* 0x000fea000383ffff */
[----:B------:R-:W-:Y:S05]  /*01d0*/  EXIT ;  /* 0x000000000000794d */ /* 0x000fea0003800000 */
.L_x_1:
[----:B------:R-:W-:-:S00]  /*01e0*/  BRA `(.L_x_1) ;  /* 0xfffffffc00fc7947 */ /* 0x000fc0000383ffff */
[----:B------:R-:W-:-:S00]  /*01f0*/  NOP ;  /* 0x0000000000007918 */ /* 0x000fc00000000000 */
        /* <DEDUP_REMOVED lines=8> */
.L_x_2:


//--------------------- .nv.shared.reserved.0     --------------------------
	.section	.nv.shared.reserved.0,"aw",@nobits
	.weak		__nv_reservedSMEM_offset_0_alias
	.size		__nv_reservedSMEM_offset_0_alias, 0, 64
	.other		__nv_reservedSMEM_offset_0_alias,@"STO_CUDA_RESERVED_SHARED STV_DEFAULT"
__nv_reservedSMEM_offset_0_alias:
	.zero		0
	.zero		64


//--------------------- .nv.constant0._Z12AddVectors01PKfS0_Pfi --------------------------
	.section	.nv.constant0._Z12AddVectors01PKfS0_Pfi,"a",@progbits
	.sectionflags	@""
	.align	4
.nv.constant0._Z12AddVectors01PKfS0_Pfi:
	.zero		924


//--------------------- SYMBOLS --------------------------

	.type		.nv.reservedSmem.offset0,@object
	.size		.nv.reservedSmem.offset0,0x4
